//
// Generated by NVIDIA NVVM Compiler
//
// Compiler Build ID: CL-36424714
// Cuda compilation tools, release 13.0, V13.0.88
// Based on NVVM 20.0.0
//

.version 9.0
.target sm_100
.address_size 64

	// .globl	_Z18addLowerConvexHullP4int3iii
.extern .func  (.param .b32 func_retval0) vprintf
(
	.param .b64 vprintf_param_0,
	.param .b64 vprintf_param_1
)
;
.global .align 1 .b8 $str[56] = {82, 111, 117, 110, 100, 32, 37, 100, 44, 32, 66, 108, 111, 99, 107, 32, 37, 100, 44, 32, 84, 104, 32, 37, 100, 9, 32, 119, 105, 108, 108, 32, 112, 114, 111, 106, 101, 99, 116, 32, 91, 37, 100, 44, 32, 37, 100, 91, 32, 111, 110, 32, 37, 100, 10};

.visible .entry _Z18addLowerConvexHullP4int3iii(
	.param .u64 .ptr .align 1 _Z18addLowerConvexHullP4int3iii_param_0,
	.param .u32 _Z18addLowerConvexHullP4int3iii_param_1,
	.param .u32 _Z18addLowerConvexHullP4int3iii_param_2,
	.param .u32 _Z18addLowerConvexHullP4int3iii_param_3
)
{
	.local .align 8 .b8 	__local_depot0[24];
	.reg .b64 	%SP;
	.reg .b64 	%SPL;
	.reg .b32 	%r<20>;
	.reg .b32 	%f<15>;
	.reg .b64 	%rd<5>;

	mov.u64 	%SPL, __local_depot0;
	cvta.local.u64 	%SP, %SPL;
	ld.param.u32 	%r1, [_Z18addLowerConvexHullP4int3iii_param_1];
	ld.param.u32 	%r2, [_Z18addLowerConvexHullP4int3iii_param_3];
	add.u64 	%rd1, %SP, 0;
	add.u64 	%rd2, %SPL, 0;
	mov.u32 	%r3, %ctaid.x;
	mul.lo.s32 	%r4, %r3, %r1;
	shl.b32 	%r5, %r4, 1;
	add.s32 	%r6, %r5, %r1;
	add.s32 	%r7, %r2, 1;
	shr.u32 	%r8, %r6, %r7;
	shr.u32 	%r9, %r5, %r7;
	shl.b32 	%r10, %r1, 1;
	add.s32 	%r11, %r5, %r10;
	shr.u32 	%r12, %r11, %r7;
	mov.u32 	%r13, %tid.x;
	cvt.rn.f32.u32 	%f1, %r13;
	mov.u32 	%r14, %ntid.x;
	cvt.rn.f32.u32 	%f2, %r14;
	div.rn.f32 	%f3, %f1, %f2;
	add.s32 	%r15, %r13, 1;
	cvt.rn.f32.u32 	%f4, %r15;
	div.rn.f32 	%f5, %f4, %f2;
	cvt.rn.f32.s32 	%f6, %r9;
	mov.f32 	%f7, 0f3F800000;
	sub.f32 	%f8, %f7, %f3;
	cvt.rn.f32.s32 	%f9, %r12;
	mul.f32 	%f10, %f3, %f9;
	fma.rn.f32 	%f11, %f8, %f6, %f10;
	cvt.rzi.s32.f32 	%r16, %f11;
	sub.f32 	%f12, %f7, %f5;
	mul.f32 	%f13, %f5, %f9;
	fma.rn.f32 	%f14, %f12, %f6, %f13;
	cvt.rzi.s32.f32 	%r17, %f14;
	st.local.v2.u32 	[%rd2], {%r2, %r3};
	st.local.v2.u32 	[%rd2+8], {%r13, %r16};
	st.local.v2.u32 	[%rd2+16], {%r17, %r8};
	mov.u64 	%rd3, $str;
	cvta.global.u64 	%rd4, %rd3;
	{ // callseq 0, 0
	.param .b64 param0;
	st.param.b64 	[param0], %rd4;
	.param .b64 param1;
	st.param.b64 	[param1], %rd1;
	.param .b32 retval0;
	call.uni (retval0), 
	vprintf, 
	(
	param0, 
	param1
	);
	ld.param.b32 	%r18, [retval0];
	} // callseq 0
	ret;

}


// ===== COMPILED SASS (sm_100) =====

	.target	sm_100

	.elftype	@"ET_EXEC"


//--------------------- .note.nv.tkinfo           --------------------------
	.section	.note.nv.tkinfo,"",@"SHT_NOTE"
	.sectionflags	@"SHF_NOTE_NV_TKINFO"
	.tkinfo
        /*0018*/ 	.word	0x00000002
        /*0030*/ 	.string	""
        /*0030*/ 	.string	"ptxas"
        /*0030*/ 	.string	"Cuda compilation tools, release 13.0, V13.0.88"
        /*0030*/ 	.string	"Build cuda_13.0.r13.0/compiler.36424714_0"
        /*0030*/ 	.string	"-arch sm_100 -m 64 "



//--------------------- .note.nv.cuinfo           --------------------------
	.section	.note.nv.cuinfo,"",@"SHT_NOTE"
	.sectionflags	@"SHF_NOTE_NV_CUINFO"
        /*0018*/ 	.short	0x0002
        /*001a*/ 	.short	0x0064
        /*001c*/ 	.short	0x0082
	.zero		2


//--------------------- .nv.info                  --------------------------
	.section	.nv.info,"",@"SHT_CUDA_INFO"
	.align	4


	//----- nvinfo : EIATTR_REGCOUNT
	.align		4
        /*0000*/ 	.byte	0x04, 0x2f
        /*0002*/ 	.short	(.L_2 - .L_1)
	.align		4
.L_1:
        /*0004*/ 	.word	index@(_Z18addLowerConvexHullP4int3iii)
        /*0008*/ 	.word	0x00000018


	//----- nvinfo : EIATTR_FRAME_SIZE
	.align		4
.L_2:
        /*000c*/ 	.byte	0x04, 0x11
        /*000e*/ 	.short	(.L_4 - .L_3)
	.align		4
.L_3:
        /*0010*/ 	.word	index@($__internal_0_$__cuda_sm3x_div_rn_noftz_f32_slowpath)
        /*0014*/ 	.word	0x00000018


	//----- nvinfo : EIATTR_FRAME_SIZE
	.align		4
.L_4:
        /*0018*/ 	.byte	0x04, 0x11
        /*001a*/ 	.short	(.L_6 - .L_5)
	.align		4
.L_5:
        /*001c*/ 	.word	index@(_Z18addLowerConvexHullP4int3iii)
        /*0020*/ 	.word	0x00000018


	//----- nvinfo : EIATTR_MIN_STACK_SIZE
	.align		4
.L_6:
        /*0024*/ 	.byte	0x04, 0x12
        /*0026*/ 	.short	(.L_8 - .L_7)
	.align		4
.L_7:
        /*0028*/ 	.word	index@(_Z18addLowerConvexHullP4int3iii)
        /*002c*/ 	.word	0x00000018
.L_8:


//--------------------- .nv.compat                --------------------------
	.section	.nv.compat,"",@"SHT_CUDA_COMPAT_INFO"
	.align	4
        /*0000*/ 	.byte	0x02, 0x09, 0x00, 0x00, 0x02, 0x02, 0x01, 0x00, 0x02, 0x05, 0x05, 0x00, 0x03, 0x07, 0x01, 0x01
        /*0010*/ 	.byte	0x02, 0x03, 0x00, 0x00, 0x02, 0x06, 0x01, 0x00, 0x04, 0x0b, 0x08, 0x00, 0x01, 0x00, 0x00, 0x00
        /*0020*/ 	.byte	0x00, 0x00, 0x00, 0x00


//--------------------- .nv.info._Z18addLowerConvexHullP4int3iii --------------------------
	.section	.nv.info._Z18addLowerConvexHullP4int3iii,"",@"SHT_CUDA_INFO"
	.sectionflags	@""
	.align	4


	//----- nvinfo : EIATTR_CUDA_API_VERSION
	.align		4
        /*0000*/ 	.byte	0x04, 0x37
        /*0002*/ 	.short	(.L_10 - .L_9)
.L_9:
        /*0004*/ 	.word	0x00000082


	//----- nvinfo : EIATTR_KPARAM_INFO
	.align		4
.L_10:
        /*0008*/ 	.byte	0x04, 0x17
        /*000a*/ 	.short	(.L_12 - .L_11)
.L_11:
        /*000c*/ 	.word	0x00000000
        /*0010*/ 	.short	0x0003
        /*0012*/ 	.short	0x0010
        /*0014*/ 	.byte	0x00, 0xf0, 0x11, 0x00


	//----- nvinfo : EIATTR_KPARAM_INFO
	.align		4
.L_12:
        /*0018*/ 	.byte	0x04, 0x17
        /*001a*/ 	.short	(.L_14 - .L_13)
.L_13:
        /*001c*/ 	.word	0x00000000
        /*0020*/ 	.short	0x0002
        /*0022*/ 	.short	0x000c
        /*0024*/ 	.byte	0x00, 0xf0, 0x11, 0x00


	//----- nvinfo : EIATTR_KPARAM_INFO
	.align		4
.L_14:
        /*0028*/ 	.byte	0x04, 0x17
        /*002a*/ 	.short	(.L_16 - .L_15)
.L_15:
        /*002c*/ 	.word	0x00000000
        /*0030*/ 	.short	0x0001
        /*0032*/ 	.short	0x0008
        /*0034*/ 	.byte	0x00, 0xf0, 0x11, 0x00


	//----- nvinfo : EIATTR_KPARAM_INFO
	.align		4
.L_16:
        /*0038*/ 	.byte	0x04, 0x17
        /*003a*/ 	.short	(.L_18 - .L_17)
.L_17:
        /*003c*/ 	.word	0x00000000
        /*0040*/ 	.short	0x0000
        /*0042*/ 	.short	0x0000
        /*0044*/ 	.byte	0x00, 0xf5, 0x21, 0x00


	//----- nvinfo : EIATTR_SPARSE_MMA_MASK
	.align		4
.L_18:
        /*0048*/ 	.byte	0x03, 0x50
        /*004a*/ 	.short	0x0000


	//----- nvinfo : EIATTR_MAXREG_COUNT
	.align		4
        /*004c*/ 	.byte	0x03, 0x1b
        /*004e*/ 	.short	0x00ff


	//----- nvinfo : EIATTR_EXTERNS
	.align		4
        /*0050*/ 	.byte	0x04, 0x0f
        /*0052*/ 	.short	(.L_20 - .L_19)


	//   ....[0]....
	.align		4
.L_19:
        /*0054*/ 	.word	index@(vprintf)


	//----- nvinfo : EIATTR_MERCURY_ISA_VERSION
	.align		4
.L_20:
        /*0058*/ 	.byte	0x03, 0x5f
        /*005a*/ 	.short	0x0101


	//----- nvinfo : EIATTR_VRC_CTA_INIT_COUNT
	.align		4
        /*005c*/ 	.byte	0x02, 0x4a
	.zero		1
	.zero		1


	//----- nvinfo : EIATTR_SYSCALL_OFFSETS
	.align		4
        /*0060*/ 	.byte	0x04, 0x46
        /*0062*/ 	.short	(.L_22 - .L_21)


	//   ....[0]....
.L_21:
        /*0064*/ 	.word	0x00000450


	//----- nvinfo : EIATTR_EXIT_INSTR_OFFSETS
	.align		4
.L_22:
        /*0068*/ 	.byte	0x04, 0x1c
        /*006a*/ 	.short	(.L_24 - .L_23)


	//   ....[0]....
.L_23:
        /*006c*/ 	.word	0x00000460


	//----- nvinfo : EIATTR_CRS_STACK_SIZE
	.align		4
.L_24:
        /*0070*/ 	.byte	0x04, 0x1e
        /*0072*/ 	.short	(.L_26 - .L_25)
.L_25:
        /*0074*/ 	.word	0x00000000


	//----- nvinfo : EIATTR_CBANK_PARAM_SIZE
	.align		4
.L_26:
        /*0078*/ 	.byte	0x03, 0x19
        /*007a*/ 	.short	0x0014


	//----- nvinfo : EIATTR_PARAM_CBANK
	.align		4
        /*007c*/ 	.byte	0x04, 0x0a
        /*007e*/ 	.short	(.L_28 - .L_27)
	.align		4
.L_27:
        /*0080*/ 	.word	index@(.nv.constant0._Z18addLowerConvexHullP4int3iii)
        /*0084*/ 	.short	0x0380
        /*0086*/ 	.short	0x0014


	//----- nvinfo : EIATTR_SW_WAR
	.align		4
.L_28:
        /*0088*/ 	.byte	0x04, 0x36
        /*008a*/ 	.short	(.L_30 - .L_29)
.L_29:
        /*008c*/ 	.word	0x00000008
.L_30:


//--------------------- .nv.callgraph             --------------------------
	.section	.nv.callgraph,"",@"SHT_CUDA_CALLGRAPH"
	.align	4
	.sectionentsize	8
	.align		4
        /*0000*/ 	.word	0x00000000
	.align		4
        /*0004*/ 	.word	0xffffffff
	.align		4
        /*0008*/ 	.word	index@(_Z18addLowerConvexHullP4int3iii)
	.align		4
        /*000c*/ 	.word	index@(vprintf)
	.align		4
        /*0010*/ 	.word	0x00000000
	.align		4
        /*0014*/ 	.word	0xfffffffe
	.align		4
        /*0018*/ 	.word	0x00000000
	.align		4
        /*001c*/ 	.word	0xfffffffd
	.align		4
        /*0020*/ 	.word	0x00000000
	.align		4
        /*0024*/ 	.word	0xfffffffc


//--------------------- .nv.constant4             --------------------------
	.section	.nv.constant4,"a",@progbits
	.align	8
	.align		8
.nv.constant4:
        /*0000*/ 	.dword	vprintf
	.align		8
        /*0008*/ 	.dword	$str


//--------------------- .text._Z18addLowerConvexHullP4int3iii --------------------------
	.section	.text._Z18addLowerConvexHullP4int3iii,"ax",@progbits
	.align	128
        .global         _Z18addLowerConvexHullP4int3iii
        .type           _Z18addLowerConvexHullP4int3iii,@function
        .size           _Z18addLowerConvexHullP4int3iii,(.L_x_17 - _Z18addLowerConvexHullP4int3iii)
        .other          _Z18addLowerConvexHullP4int3iii,@"STO_CUDA_ENTRY STV_DEFAULT"
_Z18addLowerConvexHullP4int3iii:
.text._Z18addLowerConvexHullP4int3iii:
[----:B------:R-:W0:Y:S01]  /*0000*/  LDC R1, c[0x0][0x37c] ;  /* 0x0000df00ff017b82 */ /* 0x000e220000000800 */
[----:B------:R-:W1:Y:S01]  /*0010*/  LDCU UR5, c[0x0][0x2fc] ;  /* 0x00005f80ff0577ac */ /* 0x000e620008000800 */
[----:B------:R-:W2:Y:S06]  /*0020*/  S2R R8, SR_TID.X ;  /* 0x0000000000087919 */ /* 0x000eac0000002100 */
[----:B------:R-:W3:Y:S01]  /*0030*/  LDC R11, c[0x0][0x388] ;  /* 0x0000e200ff0b7b82 */ /* 0x000ee20000000800 */
[----:B0-----:R-:W-:Y:S01]  /*0040*/  VIADD R1, R1, 0xffffffe8 ;  /* 0xffffffe801017836 */ /* 0x001fe20000000000 */
[----:B------:R-:W0:Y:S01]  /*0050*/  LDCU UR4, c[0x0][0x360] ;  /* 0x00006c00ff0477ac */ /* 0x000e220008000800 */
[----:B------:R-:W3:Y:S01]  /*0060*/  S2R R3, SR_CTAID.X ;  /* 0x0000000000037919 */ /* 0x000ee20000002500 */
[----:B------:R-:W-:Y:S04]  /*0070*/  BSSY.RECONVERGENT B0, `(.L_x_0) ;  /* 0x000001a000007945 */ /* 0x000fe80003800200 */
[----:B------:R-:W4:Y:S01]  /*0080*/  LDC R10, c[0x0][0x390] ;  /* 0x0000e400ff0a7b82 */ /* 0x000f220000000800 */
[----:B0-----:R-:W-:Y:S01]  /*0090*/  I2FP.F32.U32 R5, UR4 ;  /* 0x0000000400057c45 */ /* 0x001fe20008201000 */
[----:B------:R-:W0:Y:S03]  /*00a0*/  LDCU UR4, c[0x0][0x2f8] ;  /* 0x00005f00ff0477ac */ /* 0x000e260008000800 */
[----:B------:R-:W5:Y:S01]  /*00b0*/  MUFU.RCP R2, R5 ;  /* 0x0000000500027308 */ /* 0x000f620000001000 */
[----:B--2---:R-:W-:-:S07]  /*00c0*/  I2FP.F32.U32 R0, R8 ;  /* 0x0000000800007245 */ /* 0x004fce0000201000 */
[----:B------:R-:W2:Y:S01]  /*00d0*/  FCHK P0, R0, R5 ;  /* 0x0000000500007302 */ /* 0x000ea20000000000 */
[----:B0-----:R-:W-:Y:S01]  /*00e0*/  IADD3 R6, P1, PT, R1, UR4, RZ ;  /* 0x0000000401067c10 */ /* 0x001fe2000ff3e0ff */
[----:B-----5:R-:W-:-:S04]  /*00f0*/  FFMA R7, -R5, R2, 1 ;  /* 0x3f80000005077423 */ /* 0x020fc80000000102 */
[----:B------:R-:W-:Y:S01]  /*0100*/  FFMA R9, R2, R7, R2 ;  /* 0x0000000702097223 */ /* 0x000fe20000000002 */
[----:B---3--:R-:W-:Y:S02]  /*0110*/  IMAD R2, R3, R11, RZ ;  /* 0x0000000b03027224 */ /* 0x008fe400078e02ff */
[----:B----4-:R-:W-:Y:S02]  /*0120*/  VIADD R7, R10, 0x1 ;  /* 0x000000010a077836 */ /* 0x010fe40000000000 */
[----:B------:R-:W-:Y:S01]  /*0130*/  FFMA R12, R0, R9, RZ ;  /* 0x00000009000c7223 */ /* 0x000fe200000000ff */
[----:B------:R-:W-:-:S03]  /*0140*/  IMAD.SHL.U32 R4, R2, 0x2, RZ ;  /* 0x0000000202047824 */ /* 0x000fc600078e00ff */
[----:B------:R-:W-:Y:S01]  /*0150*/  FFMA R2, -R5, R12, R0 ;  /* 0x0000000c05027223 */ /* 0x000fe20000000100 */
[----:B------:R-:W-:Y:S02]  /*0160*/  IMAD R10, R11, 0x2, R4 ;  /* 0x000000020b0a7824 */ /* 0x000fe400078e0204 */
[----:B------:R-:W-:Y:S02]  /*0170*/  IMAD.IADD R11, R4, 0x1, R11 ;  /* 0x00000001040b7824 */ /* 0x000fe400078e020b */
[----:B------:R-:W-:Y:S01]  /*0180*/  FFMA R2, R9, R2, R12 ;  /* 0x0000000209027223 */ /* 0x000fe2000000000c */
[-C--:B------:R-:W-:Y:S02]  /*0190*/  SHF.R.U32.HI R4, RZ, R7.reuse, R4 ;  /* 0x00000007ff047219 */ /* 0x080fe40000011604 */
[-C--:B------:R-:W-:Y:S02]  /*01a0*/  SHF.R.U32.HI R9, RZ, R7.reuse, R10 ;  /* 0x00000007ff097219 */ /* 0x080fe4000001160a */
[----:B------:R-:W-:Y:S01]  /*01b0*/  SHF.R.U32.HI R11, RZ, R7, R11 ;  /* 0x00000007ff0b7219 */ /* 0x000fe2000001160b */
[----:B-1----:R-:W-:Y:S01]  /*01c0*/  IMAD.X R7, RZ, RZ, UR5, P1 ;  /* 0x00000005ff077e24 */ /* 0x002fe200088e06ff */
[----:B--2---:R-:W-:Y:S06]  /*01d0*/  @!P0 BRA `(.L_x_1) ;  /* 0x00000000000c8947 */ /* 0x004fec0003800000 */
[----:B------:R-:W-:-:S07]  /*01e0*/  MOV R10, 0x200 ;  /* 0x00000200000a7802 */ /* 0x000fce0000000f00 */
[----:B------:R-:W-:Y:S05]  /*01f0*/  CALL.REL.NOINC `($__internal_0_$__cuda_sm3x_div_rn_noftz_f32_slowpath) ;  /* 0x00000000009c7944 */ /* 0x000fea0003c00000 */
[----:B------:R-:W-:-:S07]  /*0200*/  IMAD.MOV.U32 R2, RZ, RZ, R0 ;  /* 0x000000ffff027224 */ /* 0x000fce00078e0000 */
.L_x_1:
[----:B------:R-:W-:Y:S05]  /*0210*/  BSYNC.RECONVERGENT B0 ;  /* 0x0000000000007941 */ /* 0x000fea0003800200 */
.L_x_0:
[----:B------:R-:W0:Y:S01]  /*0220*/  MUFU.RCP R12, R5 ;  /* 0x00000005000c7308 */ /* 0x000e220000001000 */
[----:B------:R-:W-:Y:S01]  /*0230*/  VIADD R0, R8, 0x1 ;  /* 0x0000000108007836 */ /* 0x000fe20000000000 */
[----:B------:R-:W-:Y:S04]  /*0240*/  BSSY.RECONVERGENT B0, `(.L_x_2) ;  /* 0x000000c000007945 */ /* 0x000fe80003800200 */
[----:B------:R-:W-:-:S04]  /*0250*/  I2FP.F32.U32 R10, R0 ;  /* 0x00000000000a7245 */ /* 0x000fc80000201000 */
[----:B------:R-:W1:Y:S01]  /*0260*/  FCHK P0, R10, R5 ;  /* 0x000000050a007302 */ /* 0x000e620000000000 */
[----:B0-----:R-:W-:-:S04]  /*0270*/  FFMA R13, -R5, R12, 1 ;  /* 0x3f800000050d7423 */ /* 0x001fc8000000010c */
[----:B------:R-:W-:-:S04]  /*0280*/  FFMA R0, R12, R13, R12 ;  /* 0x0000000d0c007223 */ /* 0x000fc8000000000c */
[----:B------:R-:W-:-:S04]  /*0290*/  FFMA R13, R0, R10, RZ ;  /* 0x0000000a000d7223 */ /* 0x000fc800000000ff */
[----:B------:R-:W-:-:S04]  /*02a0*/  FFMA R12, -R5, R13, R10 ;  /* 0x0000000d050c7223 */ /* 0x000fc8000000010a */
[----:B------:R-:W-:Y:S01]  /*02b0*/  FFMA R0, R0, R12, R13 ;  /* 0x0000000c00007223 */ /* 0x000fe2000000000d */
[----:B-1----:R-:W-:Y:S06]  /*02c0*/  @!P0 BRA `(.L_x_3) ;  /* 0x00000000000c8947 */ /* 0x002fec0003800000 */
[----:B------:R-:W-:Y:S01]  /*02d0*/  IMAD.MOV.U32 R0, RZ, RZ, R10 ;  /* 0x000000ffff007224 */ /* 0x000fe200078e000a */
[----:B------:R-:W-:-:S07]  /*02e0*/  MOV R10, 0x300 ;  /* 0x00000300000a7802 */ /* 0x000fce0000000f00 */
[----:B------:R-:W-:Y:S05]  /*02f0*/  CALL.REL.NOINC `($__internal_0_$__cuda_sm3x_div_rn_noftz_f32_slowpath) ;  /* 0x00000000005c7944 */ /* 0x000fea0003c00000 */
.L_x_3:
[----:B------:R-:W-:Y:S05]  /*0300*/  BSYNC.RECONVERGENT B0 ;  /* 0x0000000000007941 */ /* 0x000fea0003800200 */
.L_x_2:
[----:B------:R-:W-:Y:S01]  /*0310*/  I2FP.F32.S32 R5, R9 ;  /* 0x0000000900057245 */ /* 0x000fe20000201400 */
[----:B------:R-:W-:Y:S01]  /*0320*/  FADD R9, -R2, 1 ;  /* 0x3f80000002097421 */ /* 0x000fe20000000100 */
[----:B------:R-:W-:Y:S01]  /*0330*/  I2FP.F32.S32 R4, R4 ;  /* 0x0000000400047245 */ /* 0x000fe20000201400 */
[----:B------:R-:W0:Y:S02]  /*0340*/  LDCU.64 UR4, c[0x4][0x8] ;  /* 0x01000100ff0477ac */ /* 0x000e240008000a00 */
[C---:B------:R-:W-:Y:S01]  /*0350*/  FMUL R13, R5.reuse, R2 ;  /* 0x00000002050d7220 */ /* 0x040fe20000400000 */
[----:B------:R-:W-:Y:S01]  /*0360*/  FMUL R10, R5, R0 ;  /* 0x00000000050a7220 */ /* 0x000fe20000400000 */
[----:B------:R-:W-:Y:S01]  /*0370*/  FADD R5, -R0, 1 ;  /* 0x3f80000000057421 */ /* 0x000fe20000000100 */
[----:B------:R-:W1:Y:S01]  /*0380*/  LDC R2, c[0x0][0x390] ;  /* 0x0000e400ff027b82 */ /* 0x000e620000000800 */
[C---:B------:R-:W-:Y:S01]  /*0390*/  FFMA R9, R4.reuse, R9, R13 ;  /* 0x0000000904097223 */ /* 0x040fe2000000000d */
[----:B------:R-:W-:Y:S01]  /*03a0*/  MOV R0, 0x0 ;  /* 0x0000000000007802 */ /* 0x000fe20000000f00 */
[----:B------:R-:W-:-:S04]  /*03b0*/  FFMA R10, R4, R5, R10 ;  /* 0x00000005040a7223 */ /* 0x000fc8000000000a */
[----:B------:R-:W2:Y:S01]  /*03c0*/  F2I.TRUNC.NTZ R9, R9 ;  /* 0x0000000900097305 */ /* 0x000ea2000020f100 */
[----:B------:R3:W4:Y:S01]  /*03d0*/  LDC.64 R12, c[0x4][R0] ;  /* 0x01000000000c7b82 */ /* 0x0007220000000a00 */
[----:B0-----:R-:W-:-:S06]  /*03e0*/  IMAD.U32 R4, RZ, RZ, UR4 ;  /* 0x00000004ff047e24 */ /* 0x001fcc000f8e00ff */
[----:B------:R-:W0:Y:S01]  /*03f0*/  F2I.TRUNC.NTZ R10, R10 ;  /* 0x0000000a000a7305 */ /* 0x000e22000020f100 */
[----:B------:R-:W-:Y:S01]  /*0400*/  IMAD.U32 R5, RZ, RZ, UR5 ;  /* 0x00000005ff057e24 */ /* 0x000fe2000f8e00ff */
[----:B--2---:R3:W-:Y:S04]  /*0410*/  STL.64 [R1+0x8], R8 ;  /* 0x0000080801007387 */ /* 0x0047e80000100a00 */
[----:B-1----:R3:W-:Y:S04]  /*0420*/  STL.64 [R1], R2 ;  /* 0x0000000201007387 */ /* 0x0027e80000100a00 */
[----:B0-----:R3:W-:Y:S02]  /*0430*/  STL.64 [R1+0x10], R10 ;  /* 0x0000100a01007387 */ /* 0x0017e40000100a00 */
[----:B------:R-:W-:-:S07]  /*0440*/  LEPC R20, `(.L_x_4) ;  /* 0x000000001014794e */ /* 0x000fce0000000000 */
[----:B---34-:R-:W-:Y:S05]  /*0450*/  CALL.ABS.NOINC R12 ;  /* 0x000000000c007343 */ /* 0x018fea0003c00000 */
.L_x_4:
[----:B------:R-:W-:Y:S05]  /*0460*/  EXIT ;  /* 0x000000000000794d */ /* 0x000fea0003800000 */
        .weak           $__internal_0_$__cuda_sm3x_div_rn_noftz_f32_slowpath
        .type           $__internal_0_$__cuda_sm3x_div_rn_noftz_f32_slowpath,@function
        .size           $__internal_0_$__cuda_sm3x_div_rn_noftz_f32_slowpath,(.L_x_17 - $__internal_0_$__cuda_sm3x_div_rn_noftz_f32_slowpath)
$__internal_0_$__cuda_sm3x_div_rn_noftz_f32_slowpath:
[--C-:B------:R-:W-:Y:S01]  /*0470*/  SHF.R.U32.HI R13, RZ, 0x17, R5.reuse ;  /* 0x00000017ff0d7819 */ /* 0x100fe20000011605 */
[----:B------:R-:W-:Y:S01]  /*0480*/  BSSY.RECONVERGENT B1, `(.L_x_5) ;  /* 0x0000063000017945 */ /* 0x000fe20003800200 */
[----:B------:R-:W-:Y:S01]  /*0490*/  SHF.R.U32.HI R12, RZ, 0x17, R0 ;  /* 0x00000017ff0c7819 */ /* 0x000fe20000011600 */
[----:B------:R-:W-:Y:S01]  /*04a0*/  IMAD.MOV.U32 R15, RZ, RZ, R5 ;  /* 0x000000ffff0f7224 */ /* 0x000fe200078e0005 */
[----:B------:R-:W-:Y:S02]  /*04b0*/  LOP3.LUT R13, R13, 0xff, RZ, 0xc0, !PT ;  /* 0x000000ff0d0d7812 */ /* 0x000fe400078ec0ff */
[----:B------:R-:W-:-:S03]  /*04c0*/  LOP3.LUT R18, R12, 0xff, RZ, 0xc0, !PT ;  /* 0x000000ff0c127812 */ /* 0x000fc600078ec0ff */
[----:B------:R-:W-:Y:S02]  /*04d0*/  VIADD R16, R13, 0xffffffff ;  /* 0xffffffff0d107836 */ /* 0x000fe40000000000 */
[----:B------:R-:W-:-:S03]  /*04e0*/  VIADD R14, R18, 0xffffffff ;  /* 0xffffffff120e7836 */ /* 0x000fc60000000000 */
[----:B------:R-:W-:-:S04]  /*04f0*/  ISETP.GT.U32.AND P0, PT, R16, 0xfd, PT ;  /* 0x000000fd1000780c */ /* 0x000fc80003f04070 */
[----:B------:R-:W-:-:S13]  /*0500*/  ISETP.GT.U32.OR P0, PT, R14, 0xfd, P0 ;  /* 0x000000fd0e00780c */ /* 0x000fda0000704470 */
[----:B------:R-:W-:Y:S01]  /*0510*/  @!P0 IMAD.MOV.U32 R12, RZ, RZ, RZ ;  /* 0x000000ffff0c8224 */ /* 0x000fe200078e00ff */
[----:B------:R-:W-:Y:S06]  /*0520*/  @!P0 BRA `(.L_x_6) ;  /* 0x00000000005c8947 */ /* 0x000fec0003800000 */
[----:B------:R-:W-:Y:S02]  /*0530*/  FSETP.GTU.FTZ.AND P0, PT, |R0|, +INF , PT ;  /* 0x7f8000000000780b */ /* 0x000fe40003f1c200 */
[----:B------:R-:W-:-:S04]  /*0540*/  FSETP.GTU.FTZ.AND P1, PT, |R5|, +INF , PT ;  /* 0x7f8000000500780b */ /* 0x000fc80003f3c200 */
[----:B------:R-:W-:-:S13]  /*0550*/  PLOP3.LUT P0, PT, P0, P1, PT, 0xf8, 0x8f ;  /* 0x00000000008f781c */ /* 0x000fda0000703f70 */
[----:B------:R-:W-:Y:S05]  /*0560*/  @P0 BRA `(.L_x_7) ;  /* 0x00000004004c0947 */ /* 0x000fea0003800000 */
[----:B------:R-:W-:-:S13]  /*0570*/  LOP3.LUT P0, RZ, R15, 0x7fffffff, R0, 0xc8, !PT ;  /* 0x7fffffff0fff7812 */ /* 0x000fda000780c800 */
[----:B------:R-:W-:Y:S05]  /*0580*/  @!P0 BRA `(.L_x_8) ;  /* 0x00000004003c8947 */ /* 0x000fea0003800000 */
[C---:B------:R-:W-:Y:S02]  /*0590*/  FSETP.NEU.FTZ.AND P2, PT, |R0|.reuse, +INF , PT ;  /* 0x7f8000000000780b */ /* 0x040fe40003f5d200 */
[----:B------:R-:W-:Y:S02]  /*05a0*/  FSETP.NEU.FTZ.AND P1, PT, |R5|, +INF , PT ;  /* 0x7f8000000500780b */ /* 0x000fe40003f3d200 */
[----:B------:R-:W-:-:S11]  /*05b0*/  FSETP.NEU.FTZ.AND P0, PT, |R0|, +INF , PT ;  /* 0x7f8000000000780b */ /* 0x000fd60003f1d200 */
[----:B------:R-:W-:Y:S05]  /*05c0*/  @!P1 BRA !P2, `(.L_x_8) ;  /* 0x00000004002c9947 */ /* 0x000fea0005000000 */
[----:B------:R-:W-:-:S04]  /*05d0*/  LOP3.LUT P2, RZ, R0, 0x7fffffff, RZ, 0xc0, !PT ;  /* 0x7fffffff00ff7812 */ /* 0x000fc8000784c0ff */
[----:B------:R-:W-:-:S13]  /*05e0*/  PLOP3.LUT P1, PT, P1, P2, PT, 0x2f, 0xf2 ;  /* 0x0000000000f2781c */ /* 0x000fda0000f24577 */
[----:B------:R-:W-:Y:S05]  /*05f0*/  @P1 BRA `(.L_x_9) ;  /* 0x0000000400181947 */ /* 0x000fea0003800000 */
[----:B------:R-:W-:-:S04]  /*0600*/  LOP3.LUT P1, RZ, R15, 0x7fffffff, RZ, 0xc0, !PT ;  /* 0x7fffffff0fff7812 */ /* 0x000fc8000782c0ff */
[----:B------:R-:W-:-:S13]  /*0610*/  PLOP3.LUT P0, PT, P0, P1, PT, 0x2f, 0xf2 ;  /* 0x0000000000f2781c */ /* 0x000fda0000702577 */
[----:B------:R-:W-:Y:S05]  /*0620*/  @P0 BRA `(.L_x_10) ;  /* 0x0000000400000947 */ /* 0x000fea0003800000 */
[----:B------:R-:W-:Y:S02]  /*0630*/  ISETP.GE.AND P0, PT, R14, RZ, PT ;  /* 0x000000ff0e00720c */ /* 0x000fe40003f06270 */
[----:B------:R-:W-:-:S11]  /*0640*/  ISETP.GE.AND P1, PT, R16, RZ, PT ;  /* 0x000000ff1000720c */ /* 0x000fd60003f26270 */
[----:B------:R-:W-:Y:S02]  /*0650*/  @P0 IMAD.MOV.U32 R12, RZ, RZ, RZ ;  /* 0x000000ffff0c0224 */ /* 0x000fe400078e00ff */
[----:B------:R-:W-:Y:S01]  /*0660*/  @!P0 FFMA R0, R0, 1.84467440737095516160e+19, RZ ;  /* 0x5f80000000008823 */ /* 0x000fe200000000ff */
[----:B------:R-:W-:Y:S02]  /*0670*/  @!P0 IMAD.MOV.U32 R12, RZ, RZ, -0x40 ;  /* 0xffffffc0ff0c8424 */ /* 0x000fe400078e00ff */
[----:B------:R-:W-:Y:S02]  /*0680*/  @!P1 FFMA R15, R5, 1.84467440737095516160e+19, RZ ;  /* 0x5f800000050f9823 */ /* 0x000fe400000000ff */
[----:B------:R-:W-:-:S07]  /*0690*/  @!P1 VIADD R12, R12, 0x40 ;  /* 0x000000400c0c9836 */ /* 0x000fce0000000000 */
.L_x_6:
[----:B------:R-:W-:Y:S01]  /*06a0*/  LEA R14, R13, 0xc0800000, 0x17 ;  /* 0xc08000000d0e7811 */ /* 0x000fe200078eb8ff */
[----:B------:R-:W-:Y:S04]  /*06b0*/  BSSY.RECONVERGENT B2, `(.L_x_11) ;  /* 0x0000036000027945 */ /* 0x000fe80003800200 */
[----:B------:R-:W-:Y:S02]  /*06c0*/  IMAD.IADD R16, R15, 0x1, -R14 ;  /* 0x000000010f107824 */ /* 0x000fe400078e0a0e */
[----:B------:R-:W-:Y:S02]  /*06d0*/  VIADD R14, R18, 0xffffff81 ;  /* 0xffffff81120e7836 */ /* 0x000fe40000000000 */
[----:B------:R-:W0:Y:S01]  /*06e0*/  MUFU.RCP R15, R16 ;  /* 0x00000010000f7308 */ /* 0x000e220000001000 */
[----:B------:R-:W-:Y:S01]  /*06f0*/  FADD.FTZ R17, -R16, -RZ ;  /* 0x800000ff10117221 */ /* 0x000fe20000010100 */
[----:B------:R-:W-:-:S03]  /*0700*/  IMAD R0, R14, -0x800000, R0 ;  /* 0xff8000000e007824 */ /* 0x000fc600078e0200 */
[----:B0-----:R-:W-:-:S04]  /*0710*/  FFMA R18, R15, R17, 1 ;  /* 0x3f8000000f127423 */ /* 0x001fc80000000011 */
[----:B------:R-:W-:-:S04]  /*0720*/  FFMA R15, R15, R18, R15 ;  /* 0x000000120f0f7223 */ /* 0x000fc8000000000f */
[----:B------:R-:W-:-:S04]  /*0730*/  FFMA R18, R0, R15, RZ ;  /* 0x0000000f00127223 */ /* 0x000fc800000000ff */
[----:B------:R-:W-:-:S04]  /*0740*/  FFMA R19, R17, R18, R0 ;  /* 0x0000001211137223 */ /* 0x000fc80000000000 */
[----:B------:R-:W-:-:S04]  /*0750*/  FFMA R18, R15, R19, R18 ;  /* 0x000000130f127223 */ /* 0x000fc80000000012 */
[----:B------:R-:W-:Y:S01]  /*0760*/  FFMA R19, R17, R18, R0 ;  /* 0x0000001211137223 */ /* 0x000fe20000000000 */
[----:B------:R-:W-:-:S03]  /*0770*/  IADD3 R17, PT, PT, R14, 0x7f, -R13 ;  /* 0x0000007f0e117810 */ /* 0x000fc60007ffe80d */
[----:B------:R-:W-:Y:S02]  /*0780*/  FFMA R0, R15, R19, R18 ;  /* 0x000000130f007223 */ /* 0x000fe40000000012 */
[----:B------:R-:W-:-:S03]  /*0790*/  IMAD.IADD R17, R17, 0x1, R12 ;  /* 0x0000000111117824 */ /* 0x000fc600078e020c */
[----:B------:R-:W-:-:S04]  /*07a0*/  SHF.R.U32.HI R13, RZ, 0x17, R0 ;  /* 0x00000017ff0d7819 */ /* 0x000fc80000011600 */
[----:B------:R-:W-:-:S05]  /*07b0*/  LOP3.LUT R13, R13, 0xff, RZ, 0xc0, !PT ;  /* 0x000000ff0d0d7812 */ /* 0x000fca00078ec0ff */
[----:B------:R-:W-:-:S04]  /*07c0*/  IMAD.IADD R16, R13, 0x1, R17 ;  /* 0x000000010d107824 */ /* 0x000fc800078e0211 */
[----:B------:R-:W-:-:S05]  /*07d0*/  VIADD R12, R16, 0xffffffff ;  /* 0xffffffff100c7836 */ /* 0x000fca0000000000 */
[----:B------:R-:W-:-:S13]  /*07e0*/  ISETP.GE.U32.AND P0, PT, R12, 0xfe, PT ;  /* 0x000000fe0c00780c */ /* 0x000fda0003f06070 */
[----:B------:R-:W-:Y:S05]  /*07f0*/  @!P0 BRA `(.L_x_12) ;  /* 0x0000000000808947 */ /* 0x000fea0003800000 */
[----:B------:R-:W-:-:S13]  /*0800*/  ISETP.GT.AND P0, PT, R16, 0xfe, PT ;  /* 0x000000fe1000780c */ /* 0x000fda0003f04270 */
[----:B------:R-:W-:Y:S05]  /*0810*/  @P0 BRA `(.L_x_13) ;  /* 0x00000000006c0947 */ /* 0x000fea0003800000 */
[----:B------:R-:W-:-:S13]  /*0820*/  ISETP.GE.AND P0, PT, R16, 0x1, PT ;  /* 0x000000011000780c */ /* 0x000fda0003f06270 */
[----:B------:R-:W-:Y:S05]  /*0830*/  @P0 BRA `(.L_x_14) ;  /* 0x0000000000740947 */ /* 0x000fea0003800000 */
[----:B------:R-:W-:Y:S02]  /*0840*/  ISETP.GE.AND P0, PT, R16, -0x18, PT ;  /* 0xffffffe81000780c */ /* 0x000fe40003f06270 */
[----:B------:R-:W-:-:S11]  /*0850*/  LOP3.LUT R0, R0, 0x80000000, RZ, 0xc0, !PT ;  /* 0x8000000000007812 */ /* 0x000fd600078ec0ff */
[----:B------:R-:W-:Y:S05]  /*0860*/  @!P0 BRA `(.L_x_14) ;  /* 0x0000000000688947 */ /* 0x000fea0003800000 */
[CC--:B------:R-:W-:Y:S01]  /*0870*/  FFMA.RZ R12, R15.reuse, R19.reuse, R18 ;  /* 0x000000130f0c7223 */ /* 0x0c0fe2000000c012 */
[C---:B------:R-:W-:Y:S01]  /*0880*/  VIADD R14, R16.reuse, 0x20 ;  /* 0x00000020100e7836 */ /* 0x040fe20000000000 */
[C---:B------:R-:W-:Y:S02]  /*0890*/  ISETP.NE.AND P2, PT, R16.reuse, RZ, PT ;  /* 0x000000ff1000720c */ /* 0x040fe40003f45270 */
[----:B------:R-:W-:Y:S01]  /*08a0*/  ISETP.NE.AND P1, PT, R16, RZ, PT ;  /* 0x000000ff1000720c */ /* 0x000fe20003f25270 */
[----:B------:R-:W-:Y:S01]  /*08b0*/  IMAD.MOV R16, RZ, RZ, -R16 ;  /* 0x000000ffff107224 */ /* 0x000fe200078e0a10 */
[----:B------:R-:W-:Y:S01]  /*08c0*/  LOP3.LUT R13, R12, 0x7fffff, RZ, 0xc0, !PT ;  /* 0x007fffff0c0d7812 */ /* 0x000fe200078ec0ff */
[CCC-:B------:R-:W-:Y:S01]  /*08d0*/  FFMA.RP R12, R15.reuse, R19.reuse, R18.reuse ;  /* 0x000000130f0c7223 */ /* 0x1c0fe20000008012 */
[----:B------:R-:W-:Y:S02]  /*08e0*/  FFMA.RM R15, R15, R19, R18 ;  /* 0x000000130f0f7223 */ /* 0x000fe40000004012 */
[----:B------:R-:W-:-:S03]  /*08f0*/  LOP3.LUT R13, R13, 0x800000, RZ, 0xfc, !PT ;  /* 0x008000000d0d7812 */ /* 0x000fc600078efcff */
[----:B------:R-:W-:Y:S02]  /*0900*/  FSETP.NEU.FTZ.AND P0, PT, R12, R15, PT ;  /* 0x0000000f0c00720b */ /* 0x000fe40003f1d000 */
[----:B------:R-:W-:Y:S02]  /*0910*/  SHF.L.U32 R14, R13, R14, RZ ;  /* 0x0000000e0d0e7219 */ /* 0x000fe400000006ff */
[----:B------:R-:W-:Y:S02]  /*0920*/  SEL R12, R16, RZ, P2 ;  /* 0x000000ff100c7207 */ /* 0x000fe40001000000 */
[----:B------:R-:W-:Y:S02]  /*0930*/  ISETP.NE.AND P1, PT, R14, RZ, P1 ;  /* 0x000000ff0e00720c */ /* 0x000fe40000f25270 */
[----:B------:R-:W-:Y:S02]  /*0940*/  SHF.R.U32.HI R12, RZ, R12, R13 ;  /* 0x0000000cff0c7219 */ /* 0x000fe4000001160d */
[----:B------:R-:W-:-:S02]  /*0950*/  PLOP3.LUT P0, PT, P0, P1, PT, 0xf8, 0x8f ;  /* 0x00000000008f781c */ /* 0x000fc40000703f70 */
[----:B------:R-:W-:Y:S02]  /*0960*/  SHF.R.U32.HI R14, RZ, 0x1, R12 ;  /* 0x00000001ff0e7819 */ /* 0x000fe4000001160c */
[----:B------:R-:W-:-:S04]  /*0970*/  SEL R13, RZ, 0x1, !P0 ;  /* 0x00000001ff0d7807 */ /* 0x000fc80004000000 */
[----:B------:R-:W-:-:S04]  /*0980*/  LOP3.LUT R13, R13, 0x1, R14, 0xf8, !PT ;  /* 0x000000010d0d7812 */ /* 0x000fc800078ef80e */
[----:B------:R-:W-:-:S05]  /*0990*/  LOP3.LUT R13, R13, R12, RZ, 0xc0, !PT ;  /* 0x0000000c0d0d7212 */ /* 0x000fca00078ec0ff */
[----:B------:R-:W-:-:S05]  /*09a0*/  IMAD.IADD R13, R14, 0x1, R13 ;  /* 0x000000010e0d7824 */ /* 0x000fca00078e020d */
[----:B------:R-:W-:Y:S01]  /*09b0*/  LOP3.LUT R0, R13, R0, RZ, 0xfc, !PT ;  /* 0x000000000d007212 */ /* 0x000fe200078efcff */
[----:B------:R-:W-:Y:S06]  /*09c0*/  BRA `(.L_x_14) ;  /* 0x0000000000107947 */ /* 0x000fec0003800000 */
.L_x_13:
[----:B------:R-:W-:-:S04]  /*09d0*/  LOP3.LUT R0, R0, 0x80000000, RZ, 0xc0, !PT ;  /* 0x8000000000007812 */ /* 0x000fc800078ec0ff */
[----:B------:R-:W-:Y:S01]  /*09e0*/  LOP3.LUT R0, R0, 0x7f800000, RZ, 0xfc, !PT ;  /* 0x7f80000000007812 */ /* 0x000fe200078efcff */
[----:B------:R-:W-:Y:S06]  /*09f0*/  BRA `(.L_x_14) ;  /* 0x0000000000047947 */ /* 0x000fec0003800000 */
.L_x_12:
[----:B------:R-:W-:-:S07]  /*0a00*/  IMAD R0, R17, 0x800000, R0 ;  /* 0x0080000011007824 */ /* 0x000fce00078e0200 */
.L_x_14:
[----:B------:R-:W-:Y:S05]  /*0a10*/  BSYNC.RECONVERGENT B2 ;  /* 0x0000000000027941 */ /* 0x000fea0003800200 */
.L_x_11:
[----:B------:R-:W-:Y:S05]  /*0a20*/  BRA `(.L_x_15) ;  /* 0x0000000000207947 */ /* 0x000fea0003800000 */
.L_x_10:
[----:B------:R-:W-:-:S04]  /*0a30*/  LOP3.LUT R0, R15, 0x80000000, R0, 0x48, !PT ;  /* 0x800000000f007812 */ /* 0x000fc800078e4800 */
[----:B------:R-:W-:Y:S01]  /*0a40*/  LOP3.LUT R0, R0, 0x7f800000, RZ, 0xfc, !PT ;  /* 0x7f80000000007812 */ /* 0x000fe200078efcff */
[----:B------:R-:W-:Y:S06]  /*0a50*/  BRA `(.L_x_15) ;  /* 0x0000000000147947 */ /* 0x000fec0003800000 */
.L_x_9:
[----:B------:R-:W-:Y:S01]  /*0a60*/  LOP3.LUT R0, R15, 0x80000000, R0, 0x48, !PT ;  /* 0x800000000f007812 */ /* 0x000fe200078e4800 */
[----:B------:R-:W-:Y:S06]  /*0a70*/  BRA `(.L_x_15) ;  /* 0x00000000000c7947 */ /* 0x000fec0003800000 */
.L_x_8:
[----:B------:R-:W0:Y:S01]  /*0a80*/  MUFU.RSQ R0, -QNAN ;  /* 0xffc0000000007908 */ /* 0x000e220000001400 */
[----:B------:R-:W-:Y:S05]  /*0a90*/  BRA `(.L_x_15) ;  /* 0x0000000000047947 */ /* 0x000fea0003800000 */
.L_x_7:
[----:B------:R-:W-:-:S07]  /*0aa0*/  FADD.FTZ R0, R0, R5 ;  /* 0x0000000500007221 */ /* 0x000fce0000010000 */
.L_x_15:
[----:B------:R-:W-:Y:S05]  /*0ab0*/  BSYNC.RECONVERGENT B1 ;  /* 0x0000000000017941 */ /* 0x000fea0003800200 */
.L_x_5:
[----:B------:R-:W-:Y:S02]  /*0ac0*/  IMAD.MOV.U32 R12, RZ, RZ, R10 ;  /* 0x000000ffff0c7224 */ /* 0x000fe400078e000a */
[----:B------:R-:W-:-:S04]  /*0ad0*/  IMAD.MOV.U32 R13, RZ, RZ, 0x0 ;  /* 0x00000000ff0d7424 */ /* 0x000fc800078e00ff */
[----:B0-----:R-:W-:Y:S05]  /*0ae0*/  RET.REL.NODEC R12 `(_Z18addLowerConvexHullP4int3iii) ;  /* 0xfffffff40c447950 */ /* 0x001fea0003c3ffff */
.L_x_16:
[----:B------:R-:W-:-:S00]  /*0af0*/  BRA `(.L_x_16) ;  /* 0xfffffffc00fc7947 */ /* 0x000fc0000383ffff */
[----:B------:R-:W-:-:S00]  /*0b00*/  NOP ;  /* 0x0000000000007918 */ /* 0x000fc00000000000 */
[----:B------:R-:W-:-:S00]  /*0b10*/  NOP ;  /* 0x0000000000007918 */ /* 0x000fc00000000000 */
[----:B------:R-:W-:-:S00]  /*0b20*/  NOP ;  /* 0x0000000000007918 */ /* 0x000fc00000000000 */
[----:B------:R-:W-:-:S00]  /*0b30*/  NOP ;  /* 0x0000000000007918 */ /* 0x000fc00000000000 */
[----:B------:R-:W-:-:S00]  /*0b40*/  NOP ;  /* 0x0000000000007918 */ /* 0x000fc00000000000 */
[----:B------:R-:W-:-:S00]  /*0b50*/  NOP ;  /* 0x0000000000007918 */ /* 0x000fc00000000000 */
[----:B------:R-:W-:-:S00]  /*0b60*/  NOP ;  /* 0x0000000000007918 */ /* 0x000fc00000000000 */
[----:B------:R-:W-:-:S00]  /*0b70*/  NOP ;  /* 0x0000000000007918 */ /* 0x000fc00000000000 */
.L_x_17:


//--------------------- .nv.global.init           --------------------------
	.section	.nv.global.init,"aw",@progbits
.nv.global.init:
	.type		$str,@object
	.size		$str,(.L_0 - $str)
$str:
        /*0000*/ 	.byte	0x52, 0x6f, 0x75, 0x6e, 0x64, 0x20, 0x25, 0x64, 0x2c, 0x20, 0x42, 0x6c, 0x6f, 0x63, 0x6b, 0x20
        /*0010*/ 	.byte	0x25, 0x64, 0x2c, 0x20, 0x54, 0x68, 0x20, 0x25, 0x64, 0x09, 0x20, 0x77, 0x69, 0x6c, 0x6c, 0x20
        /*0020*/ 	.byte	0x70, 0x72, 0x6f, 0x6a, 0x65, 0x63, 0x74, 0x20, 0x5b, 0x25, 0x64, 0x2c, 0x20, 0x25, 0x64, 0x5b
        /*0030*/ 	.byte	0x20, 0x6f, 0x6e, 0x20, 0x25, 0x64, 0x0a, 0x00
.L_0:


//--------------------- .nv.shared.reserved.0     --------------------------
	.section	.nv.shared.reserved.0,"aw",@nobits
	.weak		__nv_reservedSMEM_offset_0_alias
	.size		__nv_reservedSMEM_offset_0_alias, 0, 64
	.other		__nv_reservedSMEM_offset_0_alias,@"STO_CUDA_RESERVED_SHARED STV_DEFAULT"
__nv_reservedSMEM_offset_0_alias:
	.zero		0
	.zero		64


//--------------------- .nv.constant0._Z18addLowerConvexHullP4int3iii --------------------------
	.section	.nv.constant0._Z18addLowerConvexHullP4int3iii,"a",@progbits
	.sectionflags	@""
	.align	4
.nv.constant0._Z18addLowerConvexHullP4int3iii:
	.zero		916


//--------------------- SYMBOLS --------------------------

	.type		.nv.reservedSmem.offset0,@object
	.size		.nv.reservedSmem.offset0,0x4
	.type		vprintf,@function
